//
// Generated by NVIDIA NVVM Compiler
//
// Compiler Build ID: CL-36424714
// Cuda compilation tools, release 13.0, V13.0.88
// Based on NVVM 20.0.0
//

.version 9.0
.target sm_100
.address_size 64

	// .globl	_Z13parallel_sum1Pfi
// _ZZ13parallel_sum1PfiE10partialSum has been demoted
// _ZZ13parallel_sum2PfiE10partialSum has been demoted

.visible .entry _Z13parallel_sum1Pfi(
	.param .u64 .ptr .align 1 _Z13parallel_sum1Pfi_param_0,
	.param .u32 _Z13parallel_sum1Pfi_param_1
)
{
	.reg .pred 	%p<5>;
	.reg .b32 	%r<16>;
	.reg .b32 	%f<6>;
	.reg .b64 	%rd<7>;
	// demoted variable
	.shared .align 4 .b8 _ZZ13parallel_sum1PfiE10partialSum[2048];
	ld.param.u64 	%rd2, [_Z13parallel_sum1Pfi_param_0];
	cvta.to.global.u64 	%rd1, %rd2;
	mov.u32 	%r1, %tid.x;
	mov.u32 	%r2, %ctaid.x;
	mov.u32 	%r3, %ntid.x;
	mad.lo.s32 	%r7, %r2, %r3, %r1;
	mul.wide.s32 	%rd3, %r7, 4;
	add.s64 	%rd4, %rd1, %rd3;
	ld.global.f32 	%f1, [%rd4];
	shl.b32 	%r8, %r1, 2;
	mov.u32 	%r9, _ZZ13parallel_sum1PfiE10partialSum;
	add.s32 	%r4, %r9, %r8;
	st.shared.f32 	[%r4], %f1;
	bar.sync 	0;
	setp.lt.u32 	%p1, %r3, 2;
	@%p1 bra 	$L__BB0_5;
	mov.b32 	%r15, 1;
$L__BB0_2:
	shl.b32 	%r6, %r15, 1;
	add.s32 	%r11, %r6, -1;
	and.b32  	%r12, %r11, %r1;
	setp.ne.s32 	%p2, %r12, 0;
	@%p2 bra 	$L__BB0_4;
	shl.b32 	%r13, %r15, 2;
	add.s32 	%r14, %r4, %r13;
	ld.shared.f32 	%f2, [%r14];
	ld.shared.f32 	%f3, [%r4];
	add.f32 	%f4, %f2, %f3;
	st.shared.f32 	[%r4], %f4;
$L__BB0_4:
	bar.sync 	0;
	setp.lt.u32 	%p3, %r6, %r3;
	mov.u32 	%r15, %r6;
	@%p3 bra 	$L__BB0_2;
$L__BB0_5:
	setp.ne.s32 	%p4, %r1, 0;
	@%p4 bra 	$L__BB0_7;
	ld.shared.f32 	%f5, [_ZZ13parallel_sum1PfiE10partialSum];
	mul.wide.u32 	%rd5, %r2, 4;
	add.s64 	%rd6, %rd1, %rd5;
	st.global.f32 	[%rd6], %f5;
$L__BB0_7:
	ret;

}
	// .globl	_Z13parallel_sum2Pfi
.visible .entry _Z13parallel_sum2Pfi(
	.param .u64 .ptr .align 1 _Z13parallel_sum2Pfi_param_0,
	.param .u32 _Z13parallel_sum2Pfi_param_1
)
{
	.reg .pred 	%p<5>;
	.reg .b32 	%r<13>;
	.reg .b32 	%f<6>;
	.reg .b64 	%rd<7>;
	// demoted variable
	.shared .align 4 .b8 _ZZ13parallel_sum2PfiE10partialSum[2048];
	ld.param.u64 	%rd2, [_Z13parallel_sum2Pfi_param_0];
	cvta.to.global.u64 	%rd1, %rd2;
	mov.u32 	%r1, %tid.x;
	mov.u32 	%r2, %ctaid.x;
	mov.u32 	%r12, %ntid.x;
	mad.lo.s32 	%r7, %r2, %r12, %r1;
	mul.wide.s32 	%rd3, %r7, 4;
	add.s64 	%rd4, %rd1, %rd3;
	ld.global.f32 	%f1, [%rd4];
	shl.b32 	%r8, %r1, 2;
	mov.u32 	%r9, _ZZ13parallel_sum2PfiE10partialSum;
	add.s32 	%r4, %r9, %r8;
	st.shared.f32 	[%r4], %f1;
	bar.sync 	0;
	setp.lt.u32 	%p1, %r12, 2;
	@%p1 bra 	$L__BB1_4;
$L__BB1_1:
	shr.u32 	%r6, %r12, 1;
	setp.ge.u32 	%p2, %r1, %r6;
	@%p2 bra 	$L__BB1_3;
	shl.b32 	%r10, %r6, 2;
	add.s32 	%r11, %r4, %r10;
	ld.shared.f32 	%f2, [%r11];
	ld.shared.f32 	%f3, [%r4];
	add.f32 	%f4, %f2, %f3;
	st.shared.f32 	[%r4], %f4;
$L__BB1_3:
	bar.sync 	0;
	setp.gt.u32 	%p3, %r12, 3;
	mov.u32 	%r12, %r6;
	@%p3 bra 	$L__BB1_1;
$L__BB1_4:
	setp.ne.s32 	%p4, %r1, 0;
	@%p4 bra 	$L__BB1_6;
	ld.shared.f32 	%f5, [_ZZ13parallel_sum2PfiE10partialSum];
	mul.wide.u32 	%rd5, %r2, 4;
	add.s64 	%rd6, %rd1, %rd5;
	st.global.f32 	[%rd6], %f5;
$L__BB1_6:
	ret;

}


// ===== COMPILED SASS (sm_100) =====

	.target	sm_100

	.elftype	@"ET_EXEC"


//--------------------- .note.nv.tkinfo           --------------------------
	.section	.note.nv.tkinfo,"",@"SHT_NOTE"
	.sectionflags	@"SHF_NOTE_NV_TKINFO"
	.tkinfo
        /*0018*/ 	.word	0x00000002
        /*0030*/ 	.string	""
        /*0030*/ 	.string	"ptxas"
        /*0030*/ 	.string	"Cuda compilation tools, release 13.0, V13.0.88"
        /*0030*/ 	.string	"Build cuda_13.0.r13.0/compiler.36424714_0"
        /*0030*/ 	.string	"-arch sm_100 -m 64 "



//--------------------- .note.nv.cuinfo           --------------------------
	.section	.note.nv.cuinfo,"",@"SHT_NOTE"
	.sectionflags	@"SHF_NOTE_NV_CUINFO"
        /*0018*/ 	.short	0x0002
        /*001a*/ 	.short	0x0064
        /*001c*/ 	.short	0x0082
	.zero		2


//--------------------- .nv.info                  --------------------------
	.section	.nv.info,"",@"SHT_CUDA_INFO"
	.align	4


	//----- nvinfo : EIATTR_REGCOUNT
	.align		4
        /*0000*/ 	.byte	0x04, 0x2f
        /*0002*/ 	.short	(.L_1 - .L_0)
	.align		4
.L_0:
        /*0004*/ 	.word	index@(_Z13parallel_sum1Pfi)
        /*0008*/ 	.word	0x0000000b


	//----- nvinfo : EIATTR_FRAME_SIZE
	.align		4
.L_1:
        /*000c*/ 	.byte	0x04, 0x11
        /*000e*/ 	.short	(.L_3 - .L_2)
	.align		4
.L_2:
        /*0010*/ 	.word	index@(_Z13parallel_sum1Pfi)
        /*0014*/ 	.word	0x00000000


	//----- nvinfo : EIATTR_REGCOUNT
	.align		4
.L_3:
        /*0018*/ 	.byte	0x04, 0x2f
        /*001a*/ 	.short	(.L_5 - .L_4)
	.align		4
.L_4:
        /*001c*/ 	.word	index@(_Z13parallel_sum2Pfi)
        /*0020*/ 	.word	0x0000000b


	//----- nvinfo : EIATTR_FRAME_SIZE
	.align		4
.L_5:
        /*0024*/ 	.byte	0x04, 0x11
        /*0026*/ 	.short	(.L_7 - .L_6)
	.align		4
.L_6:
        /*0028*/ 	.word	index@(_Z13parallel_sum2Pfi)
        /*002c*/ 	.word	0x00000000


	//----- nvinfo : EIATTR_MIN_STACK_SIZE
	.align		4
.L_7:
        /*0030*/ 	.byte	0x04, 0x12
        /*0032*/ 	.short	(.L_9 - .L_8)
	.align		4
.L_8:
        /*0034*/ 	.word	index@(_Z13parallel_sum2Pfi)
        /*0038*/ 	.word	0x00000000


	//----- nvinfo : EIATTR_MIN_STACK_SIZE
	.align		4
.L_9:
        /*003c*/ 	.byte	0x04, 0x12
        /*003e*/ 	.short	(.L_11 - .L_10)
	.align		4
.L_10:
        /*0040*/ 	.word	index@(_Z13parallel_sum1Pfi)
        /*0044*/ 	.word	0x00000000
.L_11:


//--------------------- .nv.compat                --------------------------
	.section	.nv.compat,"",@"SHT_CUDA_COMPAT_INFO"
	.align	4
        /*0000*/ 	.byte	0x02, 0x09, 0x00, 0x00, 0x02, 0x02, 0x01, 0x00, 0x02, 0x05, 0x05, 0x00, 0x03, 0x07, 0x01, 0x01
        /*0010*/ 	.byte	0x02, 0x03, 0x00, 0x00, 0x02, 0x06, 0x01, 0x00, 0x04, 0x0b, 0x08, 0x00, 0x09, 0x00, 0x00, 0x00
        /*0020*/ 	.byte	0x00, 0x00, 0x00, 0x00


//--------------------- .nv.info._Z13parallel_sum2Pfi --------------------------
	.section	.nv.info._Z13parallel_sum2Pfi,"",@"SHT_CUDA_INFO"
	.sectionflags	@""
	.align	4


	//----- nvinfo : EIATTR_CUDA_API_VERSION
	.align		4
        /*0000*/ 	.byte	0x04, 0x37
        /*0002*/ 	.short	(.L_13 - .L_12)
.L_12:
        /*0004*/ 	.word	0x00000082


	//----- nvinfo : EIATTR_KPARAM_INFO
	.align		4
.L_13:
        /*0008*/ 	.byte	0x04, 0x17
        /*000a*/ 	.short	(.L_15 - .L_14)
.L_14:
        /*000c*/ 	.word	0x00000000
        /*0010*/ 	.short	0x0001
        /*0012*/ 	.short	0x0008
        /*0014*/ 	.byte	0x00, 0xf0, 0x11, 0x00


	//----- nvinfo : EIATTR_KPARAM_INFO
	.align		4
.L_15:
        /*0018*/ 	.byte	0x04, 0x17
        /*001a*/ 	.short	(.L_17 - .L_16)
.L_16:
        /*001c*/ 	.word	0x00000000
        /*0020*/ 	.short	0x0000
        /*0022*/ 	.short	0x0000
        /*0024*/ 	.byte	0x00, 0xf5, 0x21, 0x00


	//----- nvinfo : EIATTR_SPARSE_MMA_MASK
	.align		4
.L_17:
        /*0028*/ 	.byte	0x03, 0x50
        /*002a*/ 	.short	0x0000


	//----- nvinfo : EIATTR_MAXREG_COUNT
	.align		4
        /*002c*/ 	.byte	0x03, 0x1b
        /*002e*/ 	.short	0x00ff


	//----- nvinfo : EIATTR_NUM_BARRIERS
	.align		4
        /*0030*/ 	.byte	0x02, 0x4c
        /*0032*/ 	.byte	0x01
	.zero		1


	//----- nvinfo : EIATTR_MERCURY_ISA_VERSION
	.align		4
        /*0034*/ 	.byte	0x03, 0x5f
        /*0036*/ 	.short	0x0101


	//----- nvinfo : EIATTR_VRC_CTA_INIT_COUNT
	.align		4
        /*0038*/ 	.byte	0x02, 0x4a
	.zero		1
	.zero		1


	//----- nvinfo : EIATTR_EXIT_INSTR_OFFSETS
	.align		4
        /*003c*/ 	.byte	0x04, 0x1c
        /*003e*/ 	.short	(.L_19 - .L_18)


	//   ....[0]....
.L_18:
        /*0040*/ 	.word	0x000001e0


	//   ....[1]....
        /*0044*/ 	.word	0x00000260


	//----- nvinfo : EIATTR_CBANK_PARAM_SIZE
	.align		4
.L_19:
        /*0048*/ 	.byte	0x03, 0x19
        /*004a*/ 	.short	0x000c


	//----- nvinfo : EIATTR_PARAM_CBANK
	.align		4
        /*004c*/ 	.byte	0x04, 0x0a
        /*004e*/ 	.short	(.L_21 - .L_20)
	.align		4
.L_20:
        /*0050*/ 	.word	index@(.nv.constant0._Z13parallel_sum2Pfi)
        /*0054*/ 	.short	0x0380
        /*0056*/ 	.short	0x000c


	//----- nvinfo : EIATTR_SW_WAR
	.align		4
.L_21:
        /*0058*/ 	.byte	0x04, 0x36
        /*005a*/ 	.short	(.L_23 - .L_22)
.L_22:
        /*005c*/ 	.word	0x00000008
.L_23:


//--------------------- .nv.info._Z13parallel_sum1Pfi --------------------------
	.section	.nv.info._Z13parallel_sum1Pfi,"",@"SHT_CUDA_INFO"
	.sectionflags	@""
	.align	4


	//----- nvinfo : EIATTR_CUDA_API_VERSION
	.align		4
        /*0000*/ 	.byte	0x04, 0x37
        /*0002*/ 	.short	(.L_25 - .L_24)
.L_24:
        /*0004*/ 	.word	0x00000082


	//----- nvinfo : EIATTR_KPARAM_INFO
	.align		4
.L_25:
        /*0008*/ 	.byte	0x04, 0x17
        /*000a*/ 	.short	(.L_27 - .L_26)
.L_26:
        /*000c*/ 	.word	0x00000000
        /*0010*/ 	.short	0x0001
        /*0012*/ 	.short	0x0008
        /*0014*/ 	.byte	0x00, 0xf0, 0x11, 0x00


	//----- nvinfo : EIATTR_KPARAM_INFO
	.align		4
.L_27:
        /*0018*/ 	.byte	0x04, 0x17
        /*001a*/ 	.short	(.L_29 - .L_28)
.L_28:
        /*001c*/ 	.word	0x00000000
        /*0020*/ 	.short	0x0000
        /*0022*/ 	.short	0x0000
        /*0024*/ 	.byte	0x00, 0xf5, 0x21, 0x00


	//----- nvinfo : EIATTR_SPARSE_MMA_MASK
	.align		4
.L_29:
        /*0028*/ 	.byte	0x03, 0x50
        /*002a*/ 	.short	0x0000


	//----- nvinfo : EIATTR_MAXREG_COUNT
	.align		4
        /*002c*/ 	.byte	0x03, 0x1b
        /*002e*/ 	.short	0x00ff


	//----- nvinfo : EIATTR_NUM_BARRIERS
	.align		4
        /*0030*/ 	.byte	0x02, 0x4c
        /*0032*/ 	.byte	0x01
	.zero		1


	//----- nvinfo : EIATTR_MERCURY_ISA_VERSION
	.align		4
        /*0034*/ 	.byte	0x03, 0x5f
        /*0036*/ 	.short	0x0101


	//----- nvinfo : EIATTR_VRC_CTA_INIT_COUNT
	.align		4
        /*0038*/ 	.byte	0x02, 0x4a
	.zero		1
	.zero		1


	//----- nvinfo : EIATTR_EXIT_INSTR_OFFSETS
	.align		4
        /*003c*/ 	.byte	0x04, 0x1c
        /*003e*/ 	.short	(.L_31 - .L_30)


	//   ....[0]....
.L_30:
        /*0040*/ 	.word	0x000001f0


	//   ....[1]....
        /*0044*/ 	.word	0x00000270


	//----- nvinfo : EIATTR_CBANK_PARAM_SIZE
	.align		4
.L_31:
        /*0048*/ 	.byte	0x03, 0x19
        /*004a*/ 	.short	0x000c


	//----- nvinfo : EIATTR_PARAM_CBANK
	.align		4
        /*004c*/ 	.byte	0x04, 0x0a
        /*004e*/ 	.short	(.L_33 - .L_32)
	.align		4
.L_32:
        /*0050*/ 	.word	index@(.nv.constant0._Z13parallel_sum1Pfi)
        /*0054*/ 	.short	0x0380
        /*0056*/ 	.short	0x000c


	//----- nvinfo : EIATTR_SW_WAR
	.align		4
.L_33:
        /*0058*/ 	.byte	0x04, 0x36
        /*005a*/ 	.short	(.L_35 - .L_34)
.L_34:
        /*005c*/ 	.word	0x00000008
.L_35:


//--------------------- .nv.callgraph             --------------------------
	.section	.nv.callgraph,"",@"SHT_CUDA_CALLGRAPH"
	.align	4
	.sectionentsize	8
	.align		4
        /*0000*/ 	.word	0x00000000
	.align		4
        /*0004*/ 	.word	0xffffffff
	.align		4
        /*0008*/ 	.word	0x00000000
	.align		4
        /*000c*/ 	.word	0xfffffffe
	.align		4
        /*0010*/ 	.word	0x00000000
	.align		4
        /*0014*/ 	.word	0xfffffffd
	.align		4
        /*0018*/ 	.word	0x00000000
	.align		4
        /*001c*/ 	.word	0xfffffffc


//--------------------- .text._Z13parallel_sum2Pfi --------------------------
	.section	.text._Z13parallel_sum2Pfi,"ax",@progbits
	.align	128
        .global         _Z13parallel_sum2Pfi
        .type           _Z13parallel_sum2Pfi,@function
        .size           _Z13parallel_sum2Pfi,(.L_x_6 - _Z13parallel_sum2Pfi)
        .other          _Z13parallel_sum2Pfi,@"STO_CUDA_ENTRY STV_DEFAULT"
_Z13parallel_sum2Pfi:
.text._Z13parallel_sum2Pfi:
[----:B------:R-:W-:Y:S01]  /*0000*/  LDC R1, c[0x0][0x37c] ;  /* 0x0000df00ff017b82 */ /* 0x000fe20000000800 */
[----:B------:R-:W0:Y:S07]  /*0010*/  S2R R6, SR_TID.X ;  /* 0x0000000000067919 */ /* 0x000e2e0000002100 */
[----:B------:R-:W1:Y:S01]  /*0020*/  LDC.64 R2, c[0x0][0x380] ;  /* 0x0000e000ff027b82 */ /* 0x000e620000000a00 */
[----:B------:R-:W0:Y:S01]  /*0030*/  LDCU UR8, c[0x0][0x360] ;  /* 0x00006c00ff0877ac */ /* 0x000e220008000800 */
[----:B------:R-:W0:Y:S01]  /*0040*/  S2R R7, SR_CTAID.X ;  /* 0x0000000000077919 */ /* 0x000e220000002500 */
[----:B------:R-:W2:Y:S01]  /*0050*/  LDCU.64 UR6, c[0x0][0x358] ;  /* 0x00006b00ff0677ac */ /* 0x000ea20008000a00 */
[----:B0-----:R-:W-:-:S04]  /*0060*/  IMAD R5, R7, UR8, R6 ;  /* 0x0000000807057c24 */ /* 0x001fc8000f8e0206 */
[----:B-1----:R-:W-:-:S06]  /*0070*/  IMAD.WIDE R2, R5, 0x4, R2 ;  /* 0x0000000405027825 */ /* 0x002fcc00078e0202 */
[----:B--2---:R-:W2:Y:S01]  /*0080*/  LDG.E R2, desc[UR6][R2.64] ;  /* 0x0000000602027981 */ /* 0x004ea2000c1e1900 */
[----:B------:R-:W0:Y:S01]  /*0090*/  S2UR UR5, SR_CgaCtaId ;  /* 0x00000000000579c3 */ /* 0x000e220000008800 */
[----:B------:R-:W-:Y:S01]  /*00a0*/  UMOV UR4, 0x400 ;  /* 0x0000040000047882 */ /* 0x000fe20000000000 */
[----:B------:R-:W-:Y:S01]  /*00b0*/  UISETP.GE.U32.AND UP0, UPT, UR8, 0x2, UPT ;  /* 0x000000020800788c */ /* 0x000fe2000bf06070 */
[----:B------:R-:W-:Y:S01]  /*00c0*/  ISETP.NE.AND P0, PT, R6, RZ, PT ;  /* 0x000000ff0600720c */ /* 0x000fe20003f05270 */
[----:B0-----:R-:W-:-:S06]  /*00d0*/  ULEA UR4, UR5, UR4, 0x18 ;  /* 0x0000000405047291 */ /* 0x001fcc000f8ec0ff */
[----:B------:R-:W-:-:S05]  /*00e0*/  LEA R5, R6, UR4, 0x2 ;  /* 0x0000000406057c11 */ /* 0x000fca000f8e10ff */
[----:B--2---:R0:W-:Y:S01]  /*00f0*/  STS [R5], R2 ;  /* 0x0000000205007388 */ /* 0x0041e20000000800 */
[----:B------:R-:W-:Y:S06]  /*0100*/  BAR.SYNC.DEFER_BLOCKING 0x0 ;  /* 0x0000000000007b1d */ /* 0x000fec0000010000 */
[----:B------:R-:W-:Y:S05]  /*0110*/  BRA.U !UP0, `(.L_x_0) ;  /* 0x0000000108307547 */ /* 0x000fea000b800000 */
[----:B------:R-:W-:-:S07]  /*0120*/  IMAD.U32 R0, RZ, RZ, UR8 ;  /* 0x00000008ff007e24 */ /* 0x000fce000f8e00ff */
.L_x_1:
[----:B------:R-:W-:-:S04]  /*0130*/  SHF.R.U32.HI R8, RZ, 0x1, R0 ;  /* 0x00000001ff087819 */ /* 0x000fc80000011600 */
[----:B------:R-:W-:-:S13]  /*0140*/  ISETP.GE.U32.AND P1, PT, R6, R8, PT ;  /* 0x000000080600720c */ /* 0x000fda0003f26070 */
[----:B0-----:R-:W-:Y:S01]  /*0150*/  @!P1 LEA R2, R8, R5, 0x2 ;  /* 0x0000000508029211 */ /* 0x001fe200078e10ff */
[----:B------:R-:W-:Y:S05]  /*0160*/  @!P1 LDS R3, [R5] ;  /* 0x0000000005039984 */ /* 0x000fea0000000800 */
[----:B------:R-:W0:Y:S02]  /*0170*/  @!P1 LDS R2, [R2] ;  /* 0x0000000002029984 */ /* 0x000e240000000800 */
[----:B0-----:R-:W-:-:S05]  /*0180*/  @!P1 FADD R4, R2, R3 ;  /* 0x0000000302049221 */ /* 0x001fca0000000000 */
[----:B------:R1:W-:Y:S01]  /*0190*/  @!P1 STS [R5], R4 ;  /* 0x0000000405009388 */ /* 0x0003e20000000800 */
[----:B------:R-:W-:Y:S01]  /*01a0*/  BAR.SYNC.DEFER_BLOCKING 0x0 ;  /* 0x0000000000007b1d */ /* 0x000fe20000010000 */
[----:B------:R-:W-:Y:S01]  /*01b0*/  ISETP.GT.U32.AND P1, PT, R0, 0x3, PT ;  /* 0x000000030000780c */ /* 0x000fe20003f24070 */
[----:B------:R-:W-:-:S12]  /*01c0*/  IMAD.MOV.U32 R0, RZ, RZ, R8 ;  /* 0x000000ffff007224 */ /* 0x000fd800078e0008 */
[----:B-1----:R-:W-:Y:S05]  /*01d0*/  @P1 BRA `(.L_x_1) ;  /* 0xfffffffc00d41947 */ /* 0x002fea000383ffff */
.L_x_0:
[----:B------:R-:W-:Y:S05]  /*01e0*/  @P0 EXIT ;  /* 0x000000000000094d */ /* 0x000fea0003800000 */
[----:B------:R-:W1:Y:S01]  /*01f0*/  S2UR UR5, SR_CgaCtaId ;  /* 0x00000000000579c3 */ /* 0x000e620000008800 */
[----:B------:R-:W-:-:S07]  /*0200*/  UMOV UR4, 0x400 ;  /* 0x0000040000047882 */ /* 0x000fce0000000000 */
[----:B0-----:R-:W0:Y:S01]  /*0210*/  LDC.64 R2, c[0x0][0x380] ;  /* 0x0000e000ff027b82 */ /* 0x001e220000000a00 */
[----:B-1----:R-:W-:Y:S01]  /*0220*/  ULEA UR4, UR5, UR4, 0x18 ;  /* 0x0000000405047291 */ /* 0x002fe2000f8ec0ff */
[----:B0-----:R-:W-:-:S08]  /*0230*/  IMAD.WIDE.U32 R2, R7, 0x4, R2 ;  /* 0x0000000407027825 */ /* 0x001fd000078e0002 */
[----:B------:R-:W0:Y:S04]  /*0240*/  LDS R5, [UR4] ;  /* 0x00000004ff057984 */ /* 0x000e280008000800 */
[----:B0-----:R-:W-:Y:S01]  /*0250*/  STG.E desc[UR6][R2.64], R5 ;  /* 0x0000000502007986 */ /* 0x001fe2000c101906 */
[----:B------:R-:W-:Y:S05]  /*0260*/  EXIT ;  /* 0x000000000000794d */ /* 0x000fea0003800000 */
.L_x_2:
[----:B------:R-:W-:-:S00]  /*0270*/  BRA `(.L_x_2) ;  /* 0xfffffffc00fc7947 */ /* 0x000fc0000383ffff */
[----:B------:R-:W-:-:S00]  /*0280*/  NOP ;  /* 0x0000000000007918 */ /* 0x000fc00000000000 */
[----:B------:R-:W-:-:S00]  /*0290*/  NOP ;  /* 0x0000000000007918 */ /* 0x000fc00000000000 */
[----:B------:R-:W-:-:S00]  /*02a0*/  NOP ;  /* 0x0000000000007918 */ /* 0x000fc00000000000 */
[----:B------:R-:W-:-:S00]  /*02b0*/  NOP ;  /* 0x0000000000007918 */ /* 0x000fc00000000000 */
[----:B------:R-:W-:-:S00]  /*02c0*/  NOP ;  /* 0x0000000000007918 */ /* 0x000fc00000000000 */
[----:B------:R-:W-:-:S00]  /*02d0*/  NOP ;  /* 0x0000000000007918 */ /* 0x000fc00000000000 */
[----:B------:R-:W-:-:S00]  /*02e0*/  NOP ;  /* 0x0000000000007918 */ /* 0x000fc00000000000 */
[----:B------:R-:W-:-:S00]  /*02f0*/  NOP ;  /* 0x0000000000007918 */ /* 0x000fc00000000000 */
.L_x_6:


//--------------------- .text._Z13parallel_sum1Pfi --------------------------
	.section	.text._Z13parallel_sum1Pfi,"ax",@progbits
	.align	128
        .global         _Z13parallel_sum1Pfi
        .type           _Z13parallel_sum1Pfi,@function
        .size           _Z13parallel_sum1Pfi,(.L_x_7 - _Z13parallel_sum1Pfi)
        .other          _Z13parallel_sum1Pfi,@"STO_CUDA_ENTRY STV_DEFAULT"
_Z13parallel_sum1Pfi:
.text._Z13parallel_sum1Pfi:
        /* <DEDUP_REMOVED lines=18> */
[----:B------:R-:W-:-:S07]  /*0120*/  HFMA2 R0, -RZ, RZ, 0, 5.9604644775390625e-08 ;  /* 0x00000001ff007431 */ /* 0x000fce00000001ff */
.L_x_4:
[----:B------:R-:W-:-:S05]  /*0130*/  SHF.L.U32 R8, R0, 0x1, RZ ;  /* 0x0000000100087819 */ /* 0x000fca00000006ff */
[----:B0-----:R-:W-:-:S05]  /*0140*/  VIADD R2, R8, 0xffffffff ;  /* 0xffffffff08027836 */ /* 0x001fca0000000000 */
[----:B------:R-:W-:-:S13]  /*0150*/  LOP3.LUT P1, RZ, R2, R7, RZ, 0xc0, !PT ;  /* 0x0000000702ff7212 */ /* 0x000fda000782c0ff */
[----:B------:R-:W-:Y:S01]  /*0160*/  @!P1 LEA R2, R0, R5, 0x2 ;  /* 0x0000000500029211 */ /* 0x000fe200078e10ff */
[----:B------:R-:W-:Y:S01]  /*0170*/  @!P1 LDS R3, [R5] ;  /* 0x0000000005039984 */ /* 0x000fe20000000800 */
[----:B------:R-:W-:-:S04]  /*0180*/  IMAD.MOV.U32 R0, RZ, RZ, R8 ;  /* 0x000000ffff007224 */ /* 0x000fc800078e0008 */
[----:B------:R-:W0:Y:S02]  /*0190*/  @!P1 LDS R2, [R2] ;  /* 0x0000000002029984 */ /* 0x000e240000000800 */
[----:B0-----:R-:W-:-:S05]  /*01a0*/  @!P1 FADD R4, R2, R3 ;  /* 0x0000000302049221 */ /* 0x001fca0000000000 */
[----:B------:R1:W-:Y:S01]  /*01b0*/  @!P1 STS [R5], R4 ;  /* 0x0000000405009388 */ /* 0x0003e20000000800 */
[----:B------:R-:W-:Y:S01]  /*01c0*/  BAR.SYNC.DEFER_BLOCKING 0x0 ;  /* 0x0000000000007b1d */ /* 0x000fe20000010000 */
[----:B------:R-:W-:-:S13]  /*01d0*/  ISETP.GE.U32.AND P1, PT, R8, UR8, PT ;  /* 0x0000000808007c0c */ /* 0x000fda000bf26070 */
[----:B-1----:R-:W-:Y:S05]  /*01e0*/  @!P1 BRA `(.L_x_4) ;  /* 0xfffffffc00d09947 */ /* 0x002fea000383ffff */
.L_x_3:
        /* <DEDUP_REMOVED lines=9> */
.L_x_5:
        /* <DEDUP_REMOVED lines=16> */
.L_x_7:


//--------------------- .nv.shared._Z13parallel_sum2Pfi --------------------------
	.section	.nv.shared._Z13parallel_sum2Pfi,"aw",@nobits
	.sectionflags	@""
	.align	4
.nv.shared._Z13parallel_sum2Pfi:
	.zero		3072


//--------------------- .nv.shared.reserved.0     --------------------------
	.section	.nv.shared.reserved.0,"aw",@nobits
	.weak		__nv_reservedSMEM_offset_0_alias
	.size		__nv_reservedSMEM_offset_0_alias, 0, 64
	.other		__nv_reservedSMEM_offset_0_alias,@"STO_CUDA_RESERVED_SHARED STV_DEFAULT"
__nv_reservedSMEM_offset_0_alias:
	.zero		0
	.zero		64


//--------------------- .nv.shared._Z13parallel_sum1Pfi --------------------------
	.section	.nv.shared._Z13parallel_sum1Pfi,"aw",@nobits
	.sectionflags	@""
	.align	4
.nv.shared._Z13parallel_sum1Pfi:
	.zero		3072


//--------------------- .nv.constant0._Z13parallel_sum2Pfi --------------------------
	.section	.nv.constant0._Z13parallel_sum2Pfi,"a",@progbits
	.sectionflags	@""
	.align	4
.nv.constant0._Z13parallel_sum2Pfi:
	.zero		908


//--------------------- .nv.constant0._Z13parallel_sum1Pfi --------------------------
	.section	.nv.constant0._Z13parallel_sum1Pfi,"a",@progbits
	.sectionflags	@""
	.align	4
.nv.constant0._Z13parallel_sum1Pfi:
	.zero		908


//--------------------- SYMBOLS --------------------------

	.type		.nv.reservedSmem.offset0,@object
	.size		.nv.reservedSmem.offset0,0x4
	.type		.nv.reservedSmem.cap,@object
	.size		.nv.reservedSmem.cap,0x4
